//
// Generated by NVIDIA NVVM Compiler
//
// Compiler Build ID: CL-36424714
// Cuda compilation tools, release 13.0, V13.0.88
// Based on NVVM 20.0.0
//

.version 9.0
.target sm_100
.address_size 64

	// .globl	_Z20add_floats_of_lengthPfS_S_i

.visible .entry _Z20add_floats_of_lengthPfS_S_i(
	.param .u64 .ptr .align 1 _Z20add_floats_of_lengthPfS_S_i_param_0,
	.param .u64 .ptr .align 1 _Z20add_floats_of_lengthPfS_S_i_param_1,
	.param .u64 .ptr .align 1 _Z20add_floats_of_lengthPfS_S_i_param_2,
	.param .u32 _Z20add_floats_of_lengthPfS_S_i_param_3
)
{
	.reg .pred 	%p<7>;
	.reg .b32 	%r<31>;
	.reg .b32 	%f<16>;
	.reg .b64 	%rd<25>;

	ld.param.u64 	%rd4, [_Z20add_floats_of_lengthPfS_S_i_param_0];
	ld.param.u64 	%rd5, [_Z20add_floats_of_lengthPfS_S_i_param_1];
	ld.param.u64 	%rd6, [_Z20add_floats_of_lengthPfS_S_i_param_2];
	ld.param.u32 	%r12, [_Z20add_floats_of_lengthPfS_S_i_param_3];
	cvta.to.global.u64 	%rd1, %rd4;
	cvta.to.global.u64 	%rd2, %rd6;
	cvta.to.global.u64 	%rd3, %rd5;
	mov.u32 	%r13, %ntid.x;
	mov.u32 	%r14, %nctaid.x;
	mul.lo.s32 	%r1, %r13, %r14;
	mov.u32 	%r15, %ctaid.x;
	mov.u32 	%r16, %tid.x;
	mad.lo.s32 	%r29, %r15, %r13, %r16;
	setp.ge.s32 	%p1, %r29, %r12;
	@%p1 bra 	$L__BB0_7;
	add.s32 	%r17, %r29, %r1;
	max.s32 	%r18, %r12, %r17;
	setp.lt.s32 	%p2, %r17, %r12;
	selp.u32 	%r19, 1, 0, %p2;
	add.s32 	%r20, %r17, %r19;
	sub.s32 	%r21, %r18, %r20;
	div.u32 	%r22, %r21, %r1;
	add.s32 	%r3, %r22, %r19;
	and.b32  	%r23, %r3, 3;
	setp.eq.s32 	%p3, %r23, 3;
	@%p3 bra 	$L__BB0_4;
	add.s32 	%r24, %r3, 1;
	and.b32  	%r25, %r24, 3;
	neg.s32 	%r27, %r25;
$L__BB0_3:
	.pragma "nounroll";
	mul.wide.s32 	%rd7, %r29, 4;
	add.s64 	%rd8, %rd1, %rd7;
	add.s64 	%rd9, %rd2, %rd7;
	add.s64 	%rd10, %rd3, %rd7;
	ld.global.f32 	%f1, [%rd10];
	ld.global.f32 	%f2, [%rd9];
	add.f32 	%f3, %f1, %f2;
	st.global.f32 	[%rd8], %f3;
	add.s32 	%r29, %r29, %r1;
	add.s32 	%r27, %r27, 1;
	setp.ne.s32 	%p4, %r27, 0;
	@%p4 bra 	$L__BB0_3;
$L__BB0_4:
	setp.lt.u32 	%p5, %r3, 3;
	@%p5 bra 	$L__BB0_7;
	mul.wide.s32 	%rd15, %r1, 4;
	shl.b32 	%r26, %r1, 2;
$L__BB0_6:
	mul.wide.s32 	%rd11, %r29, 4;
	add.s64 	%rd12, %rd3, %rd11;
	ld.global.f32 	%f4, [%rd12];
	add.s64 	%rd13, %rd2, %rd11;
	ld.global.f32 	%f5, [%rd13];
	add.f32 	%f6, %f4, %f5;
	add.s64 	%rd14, %rd1, %rd11;
	st.global.f32 	[%rd14], %f6;
	add.s64 	%rd16, %rd12, %rd15;
	ld.global.f32 	%f7, [%rd16];
	add.s64 	%rd17, %rd13, %rd15;
	ld.global.f32 	%f8, [%rd17];
	add.f32 	%f9, %f7, %f8;
	add.s64 	%rd18, %rd14, %rd15;
	st.global.f32 	[%rd18], %f9;
	add.s64 	%rd19, %rd16, %rd15;
	ld.global.f32 	%f10, [%rd19];
	add.s64 	%rd20, %rd17, %rd15;
	ld.global.f32 	%f11, [%rd20];
	add.f32 	%f12, %f10, %f11;
	add.s64 	%rd21, %rd18, %rd15;
	st.global.f32 	[%rd21], %f12;
	add.s64 	%rd22, %rd19, %rd15;
	ld.global.f32 	%f13, [%rd22];
	add.s64 	%rd23, %rd20, %rd15;
	ld.global.f32 	%f14, [%rd23];
	add.f32 	%f15, %f13, %f14;
	add.s64 	%rd24, %rd21, %rd15;
	st.global.f32 	[%rd24], %f15;
	add.s32 	%r29, %r26, %r29;
	setp.lt.s32 	%p6, %r29, %r12;
	@%p6 bra 	$L__BB0_6;
$L__BB0_7:
	ret;

}


// ===== COMPILED SASS (sm_100) =====

	.target	sm_100

	.elftype	@"ET_EXEC"


//--------------------- .note.nv.tkinfo           --------------------------
	.section	.note.nv.tkinfo,"",@"SHT_NOTE"
	.sectionflags	@"SHF_NOTE_NV_TKINFO"
	.tkinfo
        /*0018*/ 	.word	0x00000002
        /*0030*/ 	.string	""
        /*0030*/ 	.string	"ptxas"
        /*0030*/ 	.string	"Cuda compilation tools, release 13.0, V13.0.88"
        /*0030*/ 	.string	"Build cuda_13.0.r13.0/compiler.36424714_0"
        /*0030*/ 	.string	"-arch sm_100 -m 64 "



//--------------------- .note.nv.cuinfo           --------------------------
	.section	.note.nv.cuinfo,"",@"SHT_NOTE"
	.sectionflags	@"SHF_NOTE_NV_CUINFO"
        /*0018*/ 	.short	0x0002
        /*001a*/ 	.short	0x0064
        /*001c*/ 	.short	0x0082
	.zero		2


//--------------------- .nv.info                  --------------------------
	.section	.nv.info,"",@"SHT_CUDA_INFO"
	.align	4


	//----- nvinfo : EIATTR_REGCOUNT
	.align		4
        /*0000*/ 	.byte	0x04, 0x2f
        /*0002*/ 	.short	(.L_1 - .L_0)
	.align		4
.L_0:
        /*0004*/ 	.word	index@(_Z20add_floats_of_lengthPfS_S_i)
        /*0008*/ 	.word	0x0000001a


	//----- nvinfo : EIATTR_FRAME_SIZE
	.align		4
.L_1:
        /*000c*/ 	.byte	0x04, 0x11
        /*000e*/ 	.short	(.L_3 - .L_2)
	.align		4
.L_2:
        /*0010*/ 	.word	index@(_Z20add_floats_of_lengthPfS_S_i)
        /*0014*/ 	.word	0x00000000


	//----- nvinfo : EIATTR_MIN_STACK_SIZE
	.align		4
.L_3:
        /*0018*/ 	.byte	0x04, 0x12
        /*001a*/ 	.short	(.L_5 - .L_4)
	.align		4
.L_4:
        /*001c*/ 	.word	index@(_Z20add_floats_of_lengthPfS_S_i)
        /*0020*/ 	.word	0x00000000
.L_5:


//--------------------- .nv.compat                --------------------------
	.section	.nv.compat,"",@"SHT_CUDA_COMPAT_INFO"
	.align	4
        /*0000*/ 	.byte	0x02, 0x09, 0x00, 0x00, 0x02, 0x02, 0x01, 0x00, 0x02, 0x05, 0x05, 0x00, 0x03, 0x07, 0x01, 0x01
        /*0010*/ 	.byte	0x02, 0x03, 0x00, 0x00, 0x02, 0x06, 0x01, 0x00, 0x04, 0x0b, 0x08, 0x00, 0x09, 0x00, 0x00, 0x00
        /*0020*/ 	.byte	0x00, 0x00, 0x00, 0x00


//--------------------- .nv.info._Z20add_floats_of_lengthPfS_S_i --------------------------
	.section	.nv.info._Z20add_floats_of_lengthPfS_S_i,"",@"SHT_CUDA_INFO"
	.sectionflags	@""
	.align	4


	//----- nvinfo : EIATTR_CUDA_API_VERSION
	.align		4
        /*0000*/ 	.byte	0x04, 0x37
        /*0002*/ 	.short	(.L_7 - .L_6)
.L_6:
        /*0004*/ 	.word	0x00000082


	//----- nvinfo : EIATTR_KPARAM_INFO
	.align		4
.L_7:
        /*0008*/ 	.byte	0x04, 0x17
        /*000a*/ 	.short	(.L_9 - .L_8)
.L_8:
        /*000c*/ 	.word	0x00000000
        /*0010*/ 	.short	0x0003
        /*0012*/ 	.short	0x0018
        /*0014*/ 	.byte	0x00, 0xf0, 0x11, 0x00


	//----- nvinfo : EIATTR_KPARAM_INFO
	.align		4
.L_9:
        /*0018*/ 	.byte	0x04, 0x17
        /*001a*/ 	.short	(.L_11 - .L_10)
.L_10:
        /*001c*/ 	.word	0x00000000
        /*0020*/ 	.short	0x0002
        /*0022*/ 	.short	0x0010
        /*0024*/ 	.byte	0x00, 0xf5, 0x21, 0x00


	//----- nvinfo : EIATTR_KPARAM_INFO
	.align		4
.L_11:
        /*0028*/ 	.byte	0x04, 0x17
        /*002a*/ 	.short	(.L_13 - .L_12)
.L_12:
        /*002c*/ 	.word	0x00000000
        /*0030*/ 	.short	0x0001
        /*0032*/ 	.short	0x0008
        /*0034*/ 	.byte	0x00, 0xf5, 0x21, 0x00


	//----- nvinfo : EIATTR_KPARAM_INFO
	.align		4
.L_13:
        /*0038*/ 	.byte	0x04, 0x17
        /*003a*/ 	.short	(.L_15 - .L_14)
.L_14:
        /*003c*/ 	.word	0x00000000
        /*0040*/ 	.short	0x0000
        /*0042*/ 	.short	0x0000
        /*0044*/ 	.byte	0x00, 0xf5, 0x21, 0x00


	//----- nvinfo : EIATTR_SPARSE_MMA_MASK
	.align		4
.L_15:
        /*0048*/ 	.byte	0x03, 0x50
        /*004a*/ 	.short	0x0000


	//----- nvinfo : EIATTR_MAXREG_COUNT
	.align		4
        /*004c*/ 	.byte	0x03, 0x1b
        /*004e*/ 	.short	0x00ff


	//----- nvinfo : EIATTR_MERCURY_ISA_VERSION
	.align		4
        /*0050*/ 	.byte	0x03, 0x5f
        /*0052*/ 	.short	0x0101


	//----- nvinfo : EIATTR_VRC_CTA_INIT_COUNT
	.align		4
        /*0054*/ 	.byte	0x02, 0x4a
	.zero		1
	.zero		1


	//----- nvinfo : EIATTR_EXIT_INSTR_OFFSETS
	.align		4
        /*0058*/ 	.byte	0x04, 0x1c
        /*005a*/ 	.short	(.L_17 - .L_16)


	//   ....[0]....
.L_16:
        /*005c*/ 	.word	0x00000090


	//   ....[1]....
        /*0060*/ 	.word	0x000003a0


	//   ....[2]....
        /*0064*/ 	.word	0x000005d0


	//----- nvinfo : EIATTR_CRS_STACK_SIZE
	.align		4
.L_17:
        /*0068*/ 	.byte	0x04, 0x1e
        /*006a*/ 	.short	(.L_19 - .L_18)
.L_18:
        /*006c*/ 	.word	0x00000000


	//----- nvinfo : EIATTR_CBANK_PARAM_SIZE
	.align		4
.L_19:
        /*0070*/ 	.byte	0x03, 0x19
        /*0072*/ 	.short	0x001c


	//----- nvinfo : EIATTR_PARAM_CBANK
	.align		4
        /*0074*/ 	.byte	0x04, 0x0a
        /*0076*/ 	.short	(.L_21 - .L_20)
	.align		4
.L_20:
        /*0078*/ 	.word	index@(.nv.constant0._Z20add_floats_of_lengthPfS_S_i)
        /*007c*/ 	.short	0x0380
        /*007e*/ 	.short	0x001c


	//----- nvinfo : EIATTR_SW_WAR
	.align		4
.L_21:
        /*0080*/ 	.byte	0x04, 0x36
        /*0082*/ 	.short	(.L_23 - .L_22)
.L_22:
        /*0084*/ 	.word	0x00000008
.L_23:


//--------------------- .nv.callgraph             --------------------------
	.section	.nv.callgraph,"",@"SHT_CUDA_CALLGRAPH"
	.align	4
	.sectionentsize	8
	.align		4
        /*0000*/ 	.word	0x00000000
	.align		4
        /*0004*/ 	.word	0xffffffff
	.align		4
        /*0008*/ 	.word	0x00000000
	.align		4
        /*000c*/ 	.word	0xfffffffe
	.align		4
        /*0010*/ 	.word	0x00000000
	.align		4
        /*0014*/ 	.word	0xfffffffd
	.align		4
        /*0018*/ 	.word	0x00000000
	.align		4
        /*001c*/ 	.word	0xfffffffc


//--------------------- .text._Z20add_floats_of_lengthPfS_S_i --------------------------
	.section	.text._Z20add_floats_of_lengthPfS_S_i,"ax",@progbits
	.align	128
        .global         _Z20add_floats_of_lengthPfS_S_i
        .type           _Z20add_floats_of_lengthPfS_S_i,@function
        .size           _Z20add_floats_of_lengthPfS_S_i,(.L_x_5 - _Z20add_floats_of_lengthPfS_S_i)
        .other          _Z20add_floats_of_lengthPfS_S_i,@"STO_CUDA_ENTRY STV_DEFAULT"
_Z20add_floats_of_lengthPfS_S_i:
.text._Z20add_floats_of_lengthPfS_S_i:
[----:B------:R-:W-:Y:S01]  /*0000*/  LDC R1, c[0x0][0x37c] ;  /* 0x0000df00ff017b82 */ /* 0x000fe20000000800 */
[----:B------:R-:W0:Y:S01]  /*0010*/  S2R R3, SR_CTAID.X ;  /* 0x0000000000037919 */ /* 0x000e220000002500 */
[----:B------:R-:W1:Y:S06]  /*0020*/  LDCU UR4, c[0x0][0x360] ;  /* 0x00006c00ff0477ac */ /* 0x000e6c0008000800 */
[----:B------:R-:W1:Y:S01]  /*0030*/  LDC R0, c[0x0][0x370] ;  /* 0x0000dc00ff007b82 */ /* 0x000e620000000800 */
[----:B------:R-:W0:Y:S01]  /*0040*/  S2R R2, SR_TID.X ;  /* 0x0000000000027919 */ /* 0x000e220000002100 */
[----:B------:R-:W2:Y:S01]  /*0050*/  LDCU UR6, c[0x0][0x398] ;  /* 0x00007300ff0677ac */ /* 0x000ea20008000800 */
[----:B-1----:R-:W-:-:S02]  /*0060*/  IMAD R0, R0, UR4, RZ ;  /* 0x0000000400007c24 */ /* 0x002fc4000f8e02ff */
[----:B0-----:R-:W-:-:S05]  /*0070*/  IMAD R3, R3, UR4, R2 ;  /* 0x0000000403037c24 */ /* 0x001fca000f8e0202 */
[----:B--2---:R-:W-:-:S13]  /*0080*/  ISETP.GE.AND P0, PT, R3, UR6, PT ;  /* 0x0000000603007c0c */ /* 0x004fda000bf06270 */
[----:B------:R-:W-:Y:S05]  /*0090*/  @P0 EXIT ;  /* 0x000000000000094d */ /* 0x000fea0003800000 */
[----:B------:R-:W0:Y:S01]  /*00a0*/  I2F.U32.RP R8, R0 ;  /* 0x0000000000087306 */ /* 0x000e220000209000 */
[----:B------:R-:W-:Y:S01]  /*00b0*/  IADD3 R2, PT, PT, R0, R3, RZ ;  /* 0x0000000300027210 */ /* 0x000fe20007ffe0ff */
[----:B------:R-:W1:Y:S01]  /*00c0*/  LDCU.64 UR4, c[0x0][0x358] ;  /* 0x00006b00ff0477ac */ /* 0x000e620008000a00 */
[----:B------:R-:W-:Y:S01]  /*00d0*/  IADD3 R9, PT, PT, RZ, -R0, RZ ;  /* 0x80000000ff097210 */ /* 0x000fe20007ffe0ff */
[----:B------:R-:W-:Y:S01]  /*00e0*/  BSSY.RECONVERGENT B0, `(.L_x_0) ;  /* 0x000002b000007945 */ /* 0x000fe20003800200 */
[C---:B------:R-:W-:Y:S02]  /*00f0*/  ISETP.GE.AND P0, PT, R2.reuse, UR6, PT ;  /* 0x0000000602007c0c */ /* 0x040fe4000bf06270 */
[----:B------:R-:W-:Y:S02]  /*0100*/  VIMNMX R7, PT, PT, R2, UR6, !PT ;  /* 0x0000000602077c48 */ /* 0x000fe4000ffe0100 */
[----:B------:R-:W-:Y:S02]  /*0110*/  SEL R6, RZ, 0x1, P0 ;  /* 0x00000001ff067807 */ /* 0x000fe40000000000 */
[----:B------:R-:W-:-:S02]  /*0120*/  ISETP.NE.U32.AND P2, PT, R0, RZ, PT ;  /* 0x000000ff0000720c */ /* 0x000fc40003f45070 */
[----:B------:R-:W-:Y:S01]  /*0130*/  IADD3 R7, PT, PT, R7, -R2, -R6 ;  /* 0x8000000207077210 */ /* 0x000fe20007ffe806 */
[----:B0-----:R-:W0:Y:S02]  /*0140*/  MUFU.RCP R8, R8 ;  /* 0x0000000800087308 */ /* 0x001e240000001000 */
[----:B0-----:R-:W-:-:S06]  /*0150*/  IADD3 R4, PT, PT, R8, 0xffffffe, RZ ;  /* 0x0ffffffe08047810 */ /* 0x001fcc0007ffe0ff */
[----:B------:R0:W2:Y:S02]  /*0160*/  F2I.FTZ.U32.TRUNC.NTZ R5, R4 ;  /* 0x0000000400057305 */ /* 0x0000a4000021f000 */
[----:B0-----:R-:W-:Y:S02]  /*0170*/  HFMA2 R4, -RZ, RZ, 0, 0 ;  /* 0x00000000ff047431 */ /* 0x001fe400000001ff */
[----:B--2---:R-:W-:-:S04]  /*0180*/  IMAD R9, R9, R5, RZ ;  /* 0x0000000509097224 */ /* 0x004fc800078e02ff */
[----:B------:R-:W-:-:S06]  /*0190*/  IMAD.HI.U32 R8, R5, R9, R4 ;  /* 0x0000000905087227 */ /* 0x000fcc00078e0004 */
[----:B------:R-:W-:-:S05]  /*01a0*/  IMAD.HI.U32 R5, R8, R7, RZ ;  /* 0x0000000708057227 */ /* 0x000fca00078e00ff */
[----:B------:R-:W-:-:S05]  /*01b0*/  IADD3 R2, PT, PT, -R5, RZ, RZ ;  /* 0x000000ff05027210 */ /* 0x000fca0007ffe1ff */
[----:B------:R-:W-:-:S05]  /*01c0*/  IMAD R7, R0, R2, R7 ;  /* 0x0000000200077224 */ /* 0x000fca00078e0207 */
[----:B------:R-:W-:-:S13]  /*01d0*/  ISETP.GE.U32.AND P0, PT, R7, R0, PT ;  /* 0x000000000700720c */ /* 0x000fda0003f06070 */
[----:B------:R-:W-:Y:S02]  /*01e0*/  @P0 IADD3 R7, PT, PT, -R0, R7, RZ ;  /* 0x0000000700070210 */ /* 0x000fe40007ffe1ff */
[----:B------:R-:W-:Y:S02]  /*01f0*/  @P0 IADD3 R5, PT, PT, R5, 0x1, RZ ;  /* 0x0000000105050810 */ /* 0x000fe40007ffe0ff */
[----:B------:R-:W-:-:S13]  /*0200*/  ISETP.GE.U32.AND P1, PT, R7, R0, PT ;  /* 0x000000000700720c */ /* 0x000fda0003f26070 */
[----:B------:R-:W-:Y:S02]  /*0210*/  @P1 IADD3 R5, PT, PT, R5, 0x1, RZ ;  /* 0x0000000105051810 */ /* 0x000fe40007ffe0ff */
[----:B------:R-:W-:-:S04]  /*0220*/  @!P2 LOP3.LUT R5, RZ, R0, RZ, 0x33, !PT ;  /* 0x00000000ff05a212 */ /* 0x000fc800078e33ff */
[----:B------:R-:W-:-:S04]  /*0230*/  IADD3 R2, PT, PT, R6, R5, RZ ;  /* 0x0000000506027210 */ /* 0x000fc80007ffe0ff */
[C---:B------:R-:W-:Y:S02]  /*0240*/  LOP3.LUT R4, R2.reuse, 0x3, RZ, 0xc0, !PT ;  /* 0x0000000302047812 */ /* 0x040fe400078ec0ff */
[----:B------:R-:W-:Y:S02]  /*0250*/  ISETP.GE.U32.AND P1, PT, R2, 0x3, PT ;  /* 0x000000030200780c */ /* 0x000fe40003f26070 */
[----:B------:R-:W-:-:S13]  /*0260*/  ISETP.NE.AND P0, PT, R4, 0x3, PT ;  /* 0x000000030400780c */ /* 0x000fda0003f05270 */
[----:B-1----:R-:W-:Y:S05]  /*0270*/  @!P0 BRA `(.L_x_1) ;  /* 0x0000000000448947 */ /* 0x002fea0003800000 */
[----:B------:R-:W0:Y:S01]  /*0280*/  LDC.64 R4, c[0x0][0x390] ;  /* 0x0000e400ff047b82 */ /* 0x000e220000000a00 */
[----:B------:R-:W-:-:S04]  /*0290*/  IADD3 R2, PT, PT, R2, 0x1, RZ ;  /* 0x0000000102027810 */ /* 0x000fc80007ffe0ff */
[----:B------:R-:W-:-:S03]  /*02a0*/  LOP3.LUT R2, R2, 0x3, RZ, 0xc0, !PT ;  /* 0x0000000302027812 */ /* 0x000fc600078ec0ff */
[----:B------:R-:W1:Y:S01]  /*02b0*/  LDC.64 R6, c[0x0][0x380] ;  /* 0x0000e000ff067b82 */ /* 0x000e620000000a00 */
[----:B------:R-:W-:-:S07]  /*02c0*/  IADD3 R2, PT, PT, -R2, RZ, RZ ;  /* 0x000000ff02027210 */ /* 0x000fce0007ffe1ff */
[----:B------:R-:W2:Y:S02]  /*02d0*/  LDC.64 R8, c[0x0][0x388] ;  /* 0x0000e200ff087b82 */ /* 0x000ea40000000a00 */
.L_x_2:
[----:B0-----:R-:W-:-:S04]  /*02e0*/  IMAD.WIDE R12, R3, 0x4, R4 ;  /* 0x00000004030c7825 */ /* 0x001fc800078e0204 */
[C---:B--2---:R-:W-:Y:S02]  /*02f0*/  IMAD.WIDE R14, R3.reuse, 0x4, R8 ;  /* 0x00000004030e7825 */ /* 0x044fe400078e0208 */
[----:B------:R-:W2:Y:S04]  /*0300*/  LDG.E R13, desc[UR4][R12.64] ;  /* 0x000000040c0d7981 */ /* 0x000ea8000c1e1900 */
[----:B------:R-:W2:Y:S01]  /*0310*/  LDG.E R14, desc[UR4][R14.64] ;  /* 0x000000040e0e7981 */ /* 0x000ea2000c1e1900 */
[----:B-1-3--:R-:W-:Y:S01]  /*0320*/  IMAD.WIDE R10, R3, 0x4, R6 ;  /* 0x00000004030a7825 */ /* 0x00afe200078e0206 */
[----:B------:R-:W-:Y:S02]  /*0330*/  IADD3 R2, PT, PT, R2, 0x1, RZ ;  /* 0x0000000102027810 */ /* 0x000fe40007ffe0ff */
[----:B------:R-:W-:-:S02]  /*0340*/  IADD3 R3, PT, PT, R0, R3, RZ ;  /* 0x0000000300037210 */ /* 0x000fc40007ffe0ff */
[----:B------:R-:W-:Y:S01]  /*0350*/  ISETP.NE.AND P0, PT, R2, RZ, PT ;  /* 0x000000ff0200720c */ /* 0x000fe20003f05270 */
[----:B--2---:R-:W-:-:S05]  /*0360*/  FADD R17, R14, R13 ;  /* 0x0000000d0e117221 */ /* 0x004fca0000000000 */
[----:B------:R3:W-:Y:S07]  /*0370*/  STG.E desc[UR4][R10.64], R17 ;  /* 0x000000110a007986 */ /* 0x0007ee000c101904 */
[----:B------:R-:W-:Y:S05]  /*0380*/  @P0 BRA `(.L_x_2) ;  /* 0xfffffffc00d40947 */ /* 0x000fea000383ffff */
.L_x_1:
[----:B------:R-:W-:Y:S05]  /*0390*/  BSYNC.RECONVERGENT B0 ;  /* 0x0000000000007941 */ /* 0x000fea0003800200 */
.L_x_0:
[----:B------:R-:W-:Y:S05]  /*03a0*/  @!P1 EXIT ;  /* 0x000000000000994d */ /* 0x000fea0003800000 */
.L_x_3:
[----:B------:R-:W3:Y:S08]  /*03b0*/  LDC.64 R4, c[0x0][0x388] ;  /* 0x0000e200ff047b82 */ /* 0x000ef00000000a00 */
[----:B------:R-:W0:Y:S01]  /*03c0*/  LDC.64 R6, c[0x0][0x390] ;  /* 0x0000e400ff067b82 */ /* 0x000e220000000a00 */
[----:B---3--:R-:W-:-:S07]  /*03d0*/  IMAD.WIDE R10, R3, 0x4, R4 ;  /* 0x00000004030a7825 */ /* 0x008fce00078e0204 */
[----:B------:R-:W1:Y:S01]  /*03e0*/  LDC.64 R4, c[0x0][0x380] ;  /* 0x0000e000ff047b82 */ /* 0x000e620000000a00 */
[----:B--2---:R-:W2:Y:S01]  /*03f0*/  LDG.E R2, desc[UR4][R10.64] ;  /* 0x000000040a027981 */ /* 0x004ea2000c1e1900 */
[----:B0-----:R-:W-:-:S05]  /*0400*/  IMAD.WIDE R12, R3, 0x4, R6 ;  /* 0x00000004030c7825 */ /* 0x001fca00078e0206 */
[----:B------:R-:W2:Y:S01]  /*0410*/  LDG.E R7, desc[UR4][R12.64] ;  /* 0x000000040c077981 */ /* 0x000ea2000c1e1900 */
[----:B-1----:R-:W-:-:S04]  /*0420*/  IMAD.WIDE R16, R3, 0x4, R4 ;  /* 0x0000000403107825 */ /* 0x002fc800078e0204 */
[----:B------:R-:W-:-:S04]  /*0430*/  IMAD.WIDE R4, R0, 0x4, R10 ;  /* 0x0000000400047825 */ /* 0x000fc800078e020a */
[----:B--2---:R-:W-:Y:S01]  /*0440*/  FADD R19, R2, R7 ;  /* 0x0000000702137221 */ /* 0x004fe20000000000 */
[----:B------:R-:W-:-:S04]  /*0450*/  IMAD.WIDE R6, R0, 0x4, R12 ;  /* 0x0000000400067825 */ /* 0x000fc800078e020c */
[----:B------:R0:W-:Y:S04]  /*0460*/  STG.E desc[UR4][R16.64], R19 ;  /* 0x0000001310007986 */ /* 0x0001e8000c101904 */
[----:B------:R-:W2:Y:S04]  /*0470*/  LDG.E R2, desc[UR4][R4.64] ;  /* 0x0000000404027981 */ /* 0x000ea8000c1e1900 */
[----:B------:R-:W2:Y:S01]  /*0480*/  LDG.E R15, desc[UR4][R6.64] ;  /* 0x00000004060f7981 */ /* 0x000ea2000c1e1900 */
[----:B------:R-:W-:-:S04]  /*0490*/  IMAD.WIDE R8, R0, 0x4, R16 ;  /* 0x0000000400087825 */ /* 0x000fc800078e0210 */
[----:B------:R-:W-:-:S04]  /*04a0*/  IMAD.WIDE R10, R0, 0x4, R4 ;  /* 0x00000004000a7825 */ /* 0x000fc800078e0204 */
[----:B------:R-:W-:-:S04]  /*04b0*/  IMAD.WIDE R12, R0, 0x4, R6 ;  /* 0x00000004000c7825 */ /* 0x000fc800078e0206 */
[----:B--2---:R-:W-:-:S05]  /*04c0*/  FADD R21, R2, R15 ;  /* 0x0000000f02157221 */ /* 0x004fca0000000000 */
        /* <DEDUP_REMOVED lines=8> */
[----:B------:R-:W1:Y:S04]  /*0550*/  LDG.E R4, desc[UR4][R4.64] ;  /* 0x0000000404047981 */ /* 0x000e68000c1e1900 */
[----:B------:R-:W1:Y:S01]  /*0560*/  LDG.E R7, desc[UR4][R6.64] ;  /* 0x0000000406077981 */ /* 0x000e62000c1e1900 */
[C---:B0-----:R-:W-:Y:S01]  /*0570*/  IMAD.WIDE R16, R0.reuse, 0x4, R14 ;  /* 0x0000000400107825 */ /* 0x041fe200078e020e */
[----:B------:R-:W-:-:S04]  /*0580*/  LEA R3, R0, R3, 0x2 ;  /* 0x0000000300037211 */ /* 0x000fc800078e10ff */
[----:B------:R-:W-:Y:S01]  /*0590*/  ISETP.GE.AND P0, PT, R3, UR6, PT ;  /* 0x0000000603007c0c */ /* 0x000fe2000bf06270 */
[----:B-1----:R-:W-:-:S05]  /*05a0*/  FADD R9, R4, R7 ;  /* 0x0000000704097221 */ /* 0x002fca0000000000 */
[----:B------:R2:W-:Y:S07]  /*05b0*/  STG.E desc[UR4][R16.64], R9 ;  /* 0x0000000910007986 */ /* 0x0005ee000c101904 */
[----:B------:R-:W-:Y:S05]  /*05c0*/  @!P0 BRA `(.L_x_3) ;  /* 0xfffffffc00788947 */ /* 0x000fea000383ffff */
[----:B------:R-:W-:Y:S05]  /*05d0*/  EXIT ;  /* 0x000000000000794d */ /* 0x000fea0003800000 */
.L_x_4:
[----:B------:R-:W-:-:S00]  /*05e0*/  BRA `(.L_x_4) ;  /* 0xfffffffc00fc7947 */ /* 0x000fc0000383ffff */
[----:B------:R-:W-:-:S00]  /*05f0*/  NOP ;  /* 0x0000000000007918 */ /* 0x000fc00000000000 */
        /* <DEDUP_REMOVED lines=8> */
.L_x_5:


//--------------------- .nv.shared.reserved.0     --------------------------
	.section	.nv.shared.reserved.0,"aw",@nobits
	.weak		__nv_reservedSMEM_offset_0_alias
	.size		__nv_reservedSMEM_offset_0_alias, 0, 64
	.other		__nv_reservedSMEM_offset_0_alias,@"STO_CUDA_RESERVED_SHARED STV_DEFAULT"
__nv_reservedSMEM_offset_0_alias:
	.zero		0
	.zero		64


//--------------------- .nv.constant0._Z20add_floats_of_lengthPfS_S_i --------------------------
	.section	.nv.constant0._Z20add_floats_of_lengthPfS_S_i,"a",@progbits
	.sectionflags	@""
	.align	4
.nv.constant0._Z20add_floats_of_lengthPfS_S_i:
	.zero		924


//--------------------- SYMBOLS --------------------------

	.type		.nv.reservedSmem.offset0,@object
	.size		.nv.reservedSmem.offset0,0x4
